//
// Generated by NVIDIA NVVM Compiler
//
// Compiler Build ID: CL-36424714
// Cuda compilation tools, release 13.0, V13.0.88
// Based on NVVM 20.0.0
//

.version 9.0
.target sm_100
.address_size 64

	// .globl	_Z15matrix_sum_cudaPPiS0_S0_

.visible .entry _Z15matrix_sum_cudaPPiS0_S0_(
	.param .u64 .ptr .align 1 _Z15matrix_sum_cudaPPiS0_S0__param_0,
	.param .u64 .ptr .align 1 _Z15matrix_sum_cudaPPiS0_S0__param_1,
	.param .u64 .ptr .align 1 _Z15matrix_sum_cudaPPiS0_S0__param_2
)
{
	.reg .b32 	%r<12>;
	.reg .b64 	%rd<21>;

	ld.param.u64 	%rd1, [_Z15matrix_sum_cudaPPiS0_S0__param_0];
	ld.param.u64 	%rd2, [_Z15matrix_sum_cudaPPiS0_S0__param_1];
	ld.param.u64 	%rd3, [_Z15matrix_sum_cudaPPiS0_S0__param_2];
	cvta.to.global.u64 	%rd4, %rd3;
	cvta.to.global.u64 	%rd5, %rd2;
	cvta.to.global.u64 	%rd6, %rd1;
	mov.u32 	%r1, %ntid.x;
	mov.u32 	%r2, %ctaid.x;
	mov.u32 	%r3, %tid.x;
	mad.lo.s32 	%r4, %r1, %r2, %r3;
	mov.u32 	%r5, %ntid.y;
	mov.u32 	%r6, %ctaid.y;
	mov.u32 	%r7, %tid.y;
	mad.lo.s32 	%r8, %r5, %r6, %r7;
	mul.wide.u32 	%rd7, %r8, 8;
	add.s64 	%rd8, %rd6, %rd7;
	ld.global.u64 	%rd9, [%rd8];
	cvta.to.global.u64 	%rd10, %rd9;
	mul.wide.s32 	%rd11, %r4, 4;
	add.s64 	%rd12, %rd10, %rd11;
	ld.global.u32 	%r9, [%rd12];
	add.s64 	%rd13, %rd5, %rd7;
	ld.global.u64 	%rd14, [%rd13];
	cvta.to.global.u64 	%rd15, %rd14;
	add.s64 	%rd16, %rd15, %rd11;
	ld.global.u32 	%r10, [%rd16];
	add.s32 	%r11, %r10, %r9;
	add.s64 	%rd17, %rd4, %rd7;
	ld.global.u64 	%rd18, [%rd17];
	cvta.to.global.u64 	%rd19, %rd18;
	add.s64 	%rd20, %rd19, %rd11;
	st.global.u32 	[%rd20], %r11;
	ret;

}


// ===== COMPILED SASS (sm_100) =====

	.target	sm_100

	.elftype	@"ET_EXEC"


//--------------------- .note.nv.tkinfo           --------------------------
	.section	.note.nv.tkinfo,"",@"SHT_NOTE"
	.sectionflags	@"SHF_NOTE_NV_TKINFO"
	.tkinfo
        /*0018*/ 	.word	0x00000002
        /*0030*/ 	.string	""
        /*0030*/ 	.string	"ptxas"
        /*0030*/ 	.string	"Cuda compilation tools, release 13.0, V13.0.88"
        /*0030*/ 	.string	"Build cuda_13.0.r13.0/compiler.36424714_0"
        /*0030*/ 	.string	"-arch sm_100 -m 64 "



//--------------------- .note.nv.cuinfo           --------------------------
	.section	.note.nv.cuinfo,"",@"SHT_NOTE"
	.sectionflags	@"SHF_NOTE_NV_CUINFO"
        /*0018*/ 	.short	0x0002
        /*001a*/ 	.short	0x0064
        /*001c*/ 	.short	0x0082
	.zero		2


//--------------------- .nv.info                  --------------------------
	.section	.nv.info,"",@"SHT_CUDA_INFO"
	.align	4


	//----- nvinfo : EIATTR_REGCOUNT
	.align		4
        /*0000*/ 	.byte	0x04, 0x2f
        /*0002*/ 	.short	(.L_1 - .L_0)
	.align		4
.L_0:
        /*0004*/ 	.word	index@(_Z15matrix_sum_cudaPPiS0_S0_)
        /*0008*/ 	.word	0x00000010


	//----- nvinfo : EIATTR_FRAME_SIZE
	.align		4
.L_1:
        /*000c*/ 	.byte	0x04, 0x11
        /*000e*/ 	.short	(.L_3 - .L_2)
	.align		4
.L_2:
        /*0010*/ 	.word	index@(_Z15matrix_sum_cudaPPiS0_S0_)
        /*0014*/ 	.word	0x00000000


	//----- nvinfo : EIATTR_MIN_STACK_SIZE
	.align		4
.L_3:
        /*0018*/ 	.byte	0x04, 0x12
        /*001a*/ 	.short	(.L_5 - .L_4)
	.align		4
.L_4:
        /*001c*/ 	.word	index@(_Z15matrix_sum_cudaPPiS0_S0_)
        /*0020*/ 	.word	0x00000000
.L_5:


//--------------------- .nv.compat                --------------------------
	.section	.nv.compat,"",@"SHT_CUDA_COMPAT_INFO"
	.align	4
        /*0000*/ 	.byte	0x02, 0x09, 0x00, 0x00, 0x02, 0x02, 0x01, 0x00, 0x02, 0x05, 0x05, 0x00, 0x03, 0x07, 0x01, 0x01
        /*0010*/ 	.byte	0x02, 0x03, 0x00, 0x00, 0x02, 0x06, 0x01, 0x00, 0x04, 0x0b, 0x08, 0x00, 0x09, 0x00, 0x00, 0x00
        /*0020*/ 	.byte	0x00, 0x00, 0x00, 0x00


//--------------------- .nv.info._Z15matrix_sum_cudaPPiS0_S0_ --------------------------
	.section	.nv.info._Z15matrix_sum_cudaPPiS0_S0_,"",@"SHT_CUDA_INFO"
	.sectionflags	@""
	.align	4


	//----- nvinfo : EIATTR_CUDA_API_VERSION
	.align		4
        /*0000*/ 	.byte	0x04, 0x37
        /*0002*/ 	.short	(.L_7 - .L_6)
.L_6:
        /*0004*/ 	.word	0x00000082


	//----- nvinfo : EIATTR_KPARAM_INFO
	.align		4
.L_7:
        /*0008*/ 	.byte	0x04, 0x17
        /*000a*/ 	.short	(.L_9 - .L_8)
.L_8:
        /*000c*/ 	.word	0x00000000
        /*0010*/ 	.short	0x0002
        /*0012*/ 	.short	0x0010
        /*0014*/ 	.byte	0x00, 0xf5, 0x21, 0x00


	//----- nvinfo : EIATTR_KPARAM_INFO
	.align		4
.L_9:
        /*0018*/ 	.byte	0x04, 0x17
        /*001a*/ 	.short	(.L_11 - .L_10)
.L_10:
        /*001c*/ 	.word	0x00000000
        /*0020*/ 	.short	0x0001
        /*0022*/ 	.short	0x0008
        /*0024*/ 	.byte	0x00, 0xf5, 0x21, 0x00


	//----- nvinfo : EIATTR_KPARAM_INFO
	.align		4
.L_11:
        /*0028*/ 	.byte	0x04, 0x17
        /*002a*/ 	.short	(.L_13 - .L_12)
.L_12:
        /*002c*/ 	.word	0x00000000
        /*0030*/ 	.short	0x0000
        /*0032*/ 	.short	0x0000
        /*0034*/ 	.byte	0x00, 0xf5, 0x21, 0x00


	//----- nvinfo : EIATTR_SPARSE_MMA_MASK
	.align		4
.L_13:
        /*0038*/ 	.byte	0x03, 0x50
        /*003a*/ 	.short	0x0000


	//----- nvinfo : EIATTR_MAXREG_COUNT
	.align		4
        /*003c*/ 	.byte	0x03, 0x1b
        /*003e*/ 	.short	0x00ff


	//----- nvinfo : EIATTR_MERCURY_ISA_VERSION
	.align		4
        /*0040*/ 	.byte	0x03, 0x5f
        /*0042*/ 	.short	0x0101


	//----- nvinfo : EIATTR_VRC_CTA_INIT_COUNT
	.align		4
        /*0044*/ 	.byte	0x02, 0x4a
	.zero		1
	.zero		1


	//----- nvinfo : EIATTR_EXIT_INSTR_OFFSETS
	.align		4
        /*0048*/ 	.byte	0x04, 0x1c
        /*004a*/ 	.short	(.L_15 - .L_14)


	//   ....[0]....
.L_14:
        /*004c*/ 	.word	0x000001a0


	//----- nvinfo : EIATTR_CBANK_PARAM_SIZE
	.align		4
.L_15:
        /*0050*/ 	.byte	0x03, 0x19
        /*0052*/ 	.short	0x0018


	//----- nvinfo : EIATTR_PARAM_CBANK
	.align		4
        /*0054*/ 	.byte	0x04, 0x0a
        /*0056*/ 	.short	(.L_17 - .L_16)
	.align		4
.L_16:
        /*0058*/ 	.word	index@(.nv.constant0._Z15matrix_sum_cudaPPiS0_S0_)
        /*005c*/ 	.short	0x0380
        /*005e*/ 	.short	0x0018


	//----- nvinfo : EIATTR_SW_WAR
	.align		4
.L_17:
        /*0060*/ 	.byte	0x04, 0x36
        /*0062*/ 	.short	(.L_19 - .L_18)
.L_18:
        /*0064*/ 	.word	0x00000008
.L_19:


//--------------------- .nv.callgraph             --------------------------
	.section	.nv.callgraph,"",@"SHT_CUDA_CALLGRAPH"
	.align	4
	.sectionentsize	8
	.align		4
        /*0000*/ 	.word	0x00000000
	.align		4
        /*0004*/ 	.word	0xffffffff
	.align		4
        /*0008*/ 	.word	0x00000000
	.align		4
        /*000c*/ 	.word	0xfffffffe
	.align		4
        /*0010*/ 	.word	0x00000000
	.align		4
        /*0014*/ 	.word	0xfffffffd
	.align		4
        /*0018*/ 	.word	0x00000000
	.align		4
        /*001c*/ 	.word	0xfffffffc


//--------------------- .text._Z15matrix_sum_cudaPPiS0_S0_ --------------------------
	.section	.text._Z15matrix_sum_cudaPPiS0_S0_,"ax",@progbits
	.align	128
        .global         _Z15matrix_sum_cudaPPiS0_S0_
        .type           _Z15matrix_sum_cudaPPiS0_S0_,@function
        .size           _Z15matrix_sum_cudaPPiS0_S0_,(.L_x_1 - _Z15matrix_sum_cudaPPiS0_S0_)
        .other          _Z15matrix_sum_cudaPPiS0_S0_,@"STO_CUDA_ENTRY STV_DEFAULT"
_Z15matrix_sum_cudaPPiS0_S0_:
.text._Z15matrix_sum_cudaPPiS0_S0_:
[----:B------:R-:W-:Y:S01]  /*0000*/  LDC R1, c[0x0][0x37c] ;  /* 0x0000df00ff017b82 */ /* 0x000fe20000000800 */
[----:B------:R-:W0:Y:S07]  /*0010*/  S2R R5, SR_CTAID.Y ;  /* 0x0000000000057919 */ /* 0x000e2e0000002600 */
[----:B------:R-:W1:Y:S01]  /*0020*/  LDC.64 R2, c[0x0][0x380] ;  /* 0x0000e000ff027b82 */ /* 0x000e620000000a00 */
[----:B------:R-:W2:Y:S01]  /*0030*/  LDCU UR6, c[0x0][0x360] ;  /* 0x00006c00ff0677ac */ /* 0x000ea20008000800 */
[----:B------:R-:W0:Y:S01]  /*0040*/  S2R R0, SR_TID.Y ;  /* 0x0000000000007919 */ /* 0x000e220000002200 */
[----:B------:R-:W0:Y:S05]  /*0050*/  LDCU UR7, c[0x0][0x364] ;  /* 0x00006c80ff0777ac */ /* 0x000e2a0008000800 */
[----:B------:R-:W3:Y:S01]  /*0060*/  LDC.64 R6, c[0x0][0x388] ;  /* 0x0000e200ff067b82 */ /* 0x000ee20000000a00 */
[----:B------:R-:W4:Y:S01]  /*0070*/  LDCU.64 UR4, c[0x0][0x358] ;  /* 0x00006b00ff0477ac */ /* 0x000f220008000a00 */
[----:B------:R-:W2:Y:S06]  /*0080*/  S2R R13, SR_CTAID.X ;  /* 0x00000000000d7919 */ /* 0x000eac0000002500 */
[----:B------:R-:W5:Y:S01]  /*0090*/  LDC.64 R10, c[0x0][0x390] ;  /* 0x0000e400ff0a7b82 */ /* 0x000f620000000a00 */
[----:B0-----:R-:W-:-:S04]  /*00a0*/  IMAD R5, R5, UR7, R0 ;  /* 0x0000000705057c24 */ /* 0x001fc8000f8e0200 */
[----:B-1----:R-:W-:-:S04]  /*00b0*/  IMAD.WIDE.U32 R2, R5, 0x8, R2 ;  /* 0x0000000805027825 */ /* 0x002fc800078e0002 */
[C---:B---3--:R-:W-:Y:S02]  /*00c0*/  IMAD.WIDE.U32 R6, R5.reuse, 0x8, R6 ;  /* 0x0000000805067825 */ /* 0x048fe400078e0006 */
[----:B----4-:R-:W3:Y:S04]  /*00d0*/  LDG.E.64 R2, desc[UR4][R2.64] ;  /* 0x0000000402027981 */ /* 0x010ee8000c1e1b00 */
[----:B------:R-:W4:Y:S01]  /*00e0*/  LDG.E.64 R6, desc[UR4][R6.64] ;  /* 0x0000000406067981 */ /* 0x000f22000c1e1b00 */
[----:B-----5:R-:W-:Y:S01]  /*00f0*/  IMAD.WIDE.U32 R10, R5, 0x8, R10 ;  /* 0x00000008050a7825 */ /* 0x020fe200078e000a */
[----:B------:R-:W2:Y:S05]  /*0100*/  S2R R0, SR_TID.X ;  /* 0x0000000000007919 */ /* 0x000eaa0000002100 */
[----:B------:R-:W5:Y:S01]  /*0110*/  LDG.E.64 R10, desc[UR4][R10.64] ;  /* 0x000000040a0a7981 */ /* 0x000f62000c1e1b00 */
[----:B--2---:R-:W-:-:S04]  /*0120*/  IMAD R13, R13, UR6, R0 ;  /* 0x000000060d0d7c24 */ /* 0x004fc8000f8e0200 */
[----:B---3--:R-:W-:-:S04]  /*0130*/  IMAD.WIDE R4, R13, 0x4, R2 ;  /* 0x000000040d047825 */ /* 0x008fc800078e0202 */
[C---:B----4-:R-:W-:Y:S02]  /*0140*/  IMAD.WIDE R8, R13.reuse, 0x4, R6 ;  /* 0x000000040d087825 */ /* 0x050fe400078e0206 */
[----:B------:R-:W2:Y:S04]  /*0150*/  LDG.E R4, desc[UR4][R4.64] ;  /* 0x0000000404047981 */ /* 0x000ea8000c1e1900 */
[----:B------:R-:W2:Y:S01]  /*0160*/  LDG.E R9, desc[UR4][R8.64] ;  /* 0x0000000408097981 */ /* 0x000ea2000c1e1900 */
[----:B-----5:R-:W-:Y:S01]  /*0170*/  IMAD.WIDE R2, R13, 0x4, R10 ;  /* 0x000000040d027825 */ /* 0x020fe200078e020a */
[----:B--2---:R-:W-:-:S05]  /*0180*/  IADD3 R7, PT, PT, R4, R9, RZ ;  /* 0x0000000904077210 */ /* 0x004fca0007ffe0ff */
[----:B------:R-:W-:Y:S01]  /*0190*/  STG.E desc[UR4][R2.64], R7 ;  /* 0x0000000702007986 */ /* 0x000fe2000c101904 */
[----:B------:R-:W-:Y:S05]  /*01a0*/  EXIT ;  /* 0x000000000000794d */ /* 0x000fea0003800000 */
.L_x_0:
[----:B------:R-:W-:-:S00]  /*01b0*/  BRA `(.L_x_0) ;  /* 0xfffffffc00fc7947 */ /* 0x000fc0000383ffff */
[----:B------:R-:W-:-:S00]  /*01c0*/  NOP ;  /* 0x0000000000007918 */ /* 0x000fc00000000000 */
        /* <DEDUP_REMOVED lines=11> */
.L_x_1:


//--------------------- .nv.shared.reserved.0     --------------------------
	.section	.nv.shared.reserved.0,"aw",@nobits
	.weak		__nv_reservedSMEM_offset_0_alias
	.size		__nv_reservedSMEM_offset_0_alias, 0, 64
	.other		__nv_reservedSMEM_offset_0_alias,@"STO_CUDA_RESERVED_SHARED STV_DEFAULT"
__nv_reservedSMEM_offset_0_alias:
	.zero		0
	.zero		64


//--------------------- .nv.constant0._Z15matrix_sum_cudaPPiS0_S0_ --------------------------
	.section	.nv.constant0._Z15matrix_sum_cudaPPiS0_S0_,"a",@progbits
	.sectionflags	@""
	.align	4
.nv.constant0._Z15matrix_sum_cudaPPiS0_S0_:
	.zero		920


//--------------------- SYMBOLS --------------------------

	.type		.nv.reservedSmem.offset0,@object
	.size		.nv.reservedSmem.offset0,0x4
